//
// Generated by NVIDIA NVVM Compiler
//
// Compiler Build ID: CL-36424714
// Cuda compilation tools, release 13.0, V13.0.88
// Based on NVVM 20.0.0
//

.version 9.0
.target sm_100
.address_size 64

	// .globl	_Z28matrix_multiplication_kernelPfS_iiS_

.visible .entry _Z28matrix_multiplication_kernelPfS_iiS_(
	.param .u64 .ptr .align 1 _Z28matrix_multiplication_kernelPfS_iiS__param_0,
	.param .u64 .ptr .align 1 _Z28matrix_multiplication_kernelPfS_iiS__param_1,
	.param .u32 _Z28matrix_multiplication_kernelPfS_iiS__param_2,
	.param .u32 _Z28matrix_multiplication_kernelPfS_iiS__param_3,
	.param .u64 .ptr .align 1 _Z28matrix_multiplication_kernelPfS_iiS__param_4
)
{
	.reg .pred 	%p<11>;
	.reg .b32 	%r<40>;
	.reg .b32 	%f<112>;
	.reg .b64 	%rd<31>;

	ld.param.u64 	%rd11, [_Z28matrix_multiplication_kernelPfS_iiS__param_0];
	ld.param.u64 	%rd12, [_Z28matrix_multiplication_kernelPfS_iiS__param_1];
	ld.param.u32 	%r23, [_Z28matrix_multiplication_kernelPfS_iiS__param_2];
	ld.param.u32 	%r24, [_Z28matrix_multiplication_kernelPfS_iiS__param_3];
	ld.param.u64 	%rd10, [_Z28matrix_multiplication_kernelPfS_iiS__param_4];
	cvta.to.global.u64 	%rd1, %rd12;
	cvta.to.global.u64 	%rd2, %rd11;
	mov.u32 	%r25, %ctaid.x;
	mov.u32 	%r26, %ntid.x;
	mov.u32 	%r27, %tid.x;
	mad.lo.s32 	%r1, %r25, %r26, %r27;
	min.s32 	%r28, %r23, %r24;
	setp.le.s32 	%p1, %r28, %r1;
	@%p1 bra 	$L__BB0_15;
	setp.lt.s32 	%p2, %r24, 1;
	mov.f32 	%f111, 0f00000000;
	@%p2 bra 	$L__BB0_14;
	mul.lo.s32 	%r2, %r23, %r1;
	and.b32  	%r3, %r24, 15;
	setp.lt.u32 	%p3, %r24, 16;
	mov.f32 	%f111, 0f00000000;
	mov.b32 	%r36, 0;
	@%p3 bra 	$L__BB0_5;
	and.b32  	%r36, %r24, 2147483632;
	neg.s32 	%r34, %r36;
	add.s64 	%rd3, %rd2, 32;
	add.s64 	%rd29, %rd1, 32;
	mov.f32 	%f111, 0f00000000;
	mov.u32 	%r33, %r2;
$L__BB0_4:
	.pragma "nounroll";
	mul.wide.s32 	%rd13, %r33, 4;
	add.s64 	%rd14, %rd3, %rd13;
	ld.global.f32 	%f18, [%rd14+-32];
	ld.global.f32 	%f19, [%rd29+-32];
	fma.rn.f32 	%f20, %f18, %f19, %f111;
	ld.global.f32 	%f21, [%rd14+-28];
	ld.global.f32 	%f22, [%rd29+-28];
	fma.rn.f32 	%f23, %f21, %f22, %f20;
	ld.global.f32 	%f24, [%rd14+-24];
	ld.global.f32 	%f25, [%rd29+-24];
	fma.rn.f32 	%f26, %f24, %f25, %f23;
	ld.global.f32 	%f27, [%rd14+-20];
	ld.global.f32 	%f28, [%rd29+-20];
	fma.rn.f32 	%f29, %f27, %f28, %f26;
	ld.global.f32 	%f30, [%rd14+-16];
	ld.global.f32 	%f31, [%rd29+-16];
	fma.rn.f32 	%f32, %f30, %f31, %f29;
	ld.global.f32 	%f33, [%rd14+-12];
	ld.global.f32 	%f34, [%rd29+-12];
	fma.rn.f32 	%f35, %f33, %f34, %f32;
	ld.global.f32 	%f36, [%rd14+-8];
	ld.global.f32 	%f37, [%rd29+-8];
	fma.rn.f32 	%f38, %f36, %f37, %f35;
	ld.global.f32 	%f39, [%rd14+-4];
	ld.global.f32 	%f40, [%rd29+-4];
	fma.rn.f32 	%f41, %f39, %f40, %f38;
	ld.global.f32 	%f42, [%rd14];
	ld.global.f32 	%f43, [%rd29];
	fma.rn.f32 	%f44, %f42, %f43, %f41;
	ld.global.f32 	%f45, [%rd14+4];
	ld.global.f32 	%f46, [%rd29+4];
	fma.rn.f32 	%f47, %f45, %f46, %f44;
	ld.global.f32 	%f48, [%rd14+8];
	ld.global.f32 	%f49, [%rd29+8];
	fma.rn.f32 	%f50, %f48, %f49, %f47;
	ld.global.f32 	%f51, [%rd14+12];
	ld.global.f32 	%f52, [%rd29+12];
	fma.rn.f32 	%f53, %f51, %f52, %f50;
	ld.global.f32 	%f54, [%rd14+16];
	ld.global.f32 	%f55, [%rd29+16];
	fma.rn.f32 	%f56, %f54, %f55, %f53;
	ld.global.f32 	%f57, [%rd14+20];
	ld.global.f32 	%f58, [%rd29+20];
	fma.rn.f32 	%f59, %f57, %f58, %f56;
	ld.global.f32 	%f60, [%rd14+24];
	ld.global.f32 	%f61, [%rd29+24];
	fma.rn.f32 	%f62, %f60, %f61, %f59;
	ld.global.f32 	%f63, [%rd14+28];
	ld.global.f32 	%f64, [%rd29+28];
	fma.rn.f32 	%f111, %f63, %f64, %f62;
	add.s32 	%r34, %r34, 16;
	add.s32 	%r33, %r33, 16;
	add.s64 	%rd29, %rd29, 64;
	setp.ne.s32 	%p4, %r34, 0;
	@%p4 bra 	$L__BB0_4;
$L__BB0_5:
	setp.eq.s32 	%p5, %r3, 0;
	@%p5 bra 	$L__BB0_14;
	and.b32  	%r11, %r24, 7;
	setp.lt.u32 	%p6, %r3, 8;
	@%p6 bra 	$L__BB0_8;
	add.s32 	%r30, %r36, %r2;
	mul.wide.s32 	%rd15, %r30, 4;
	add.s64 	%rd16, %rd2, %rd15;
	ld.global.f32 	%f66, [%rd16];
	mul.wide.u32 	%rd17, %r36, 4;
	add.s64 	%rd18, %rd1, %rd17;
	ld.global.f32 	%f67, [%rd18];
	fma.rn.f32 	%f68, %f66, %f67, %f111;
	ld.global.f32 	%f69, [%rd16+4];
	ld.global.f32 	%f70, [%rd18+4];
	fma.rn.f32 	%f71, %f69, %f70, %f68;
	ld.global.f32 	%f72, [%rd16+8];
	ld.global.f32 	%f73, [%rd18+8];
	fma.rn.f32 	%f74, %f72, %f73, %f71;
	ld.global.f32 	%f75, [%rd16+12];
	ld.global.f32 	%f76, [%rd18+12];
	fma.rn.f32 	%f77, %f75, %f76, %f74;
	ld.global.f32 	%f78, [%rd16+16];
	ld.global.f32 	%f79, [%rd18+16];
	fma.rn.f32 	%f80, %f78, %f79, %f77;
	ld.global.f32 	%f81, [%rd16+20];
	ld.global.f32 	%f82, [%rd18+20];
	fma.rn.f32 	%f83, %f81, %f82, %f80;
	ld.global.f32 	%f84, [%rd16+24];
	ld.global.f32 	%f85, [%rd18+24];
	fma.rn.f32 	%f86, %f84, %f85, %f83;
	ld.global.f32 	%f87, [%rd16+28];
	ld.global.f32 	%f88, [%rd18+28];
	fma.rn.f32 	%f111, %f87, %f88, %f86;
	add.s32 	%r36, %r36, 8;
$L__BB0_8:
	setp.eq.s32 	%p7, %r11, 0;
	@%p7 bra 	$L__BB0_14;
	and.b32  	%r14, %r24, 3;
	setp.lt.u32 	%p8, %r11, 4;
	@%p8 bra 	$L__BB0_11;
	add.s32 	%r31, %r36, %r2;
	mul.wide.s32 	%rd19, %r31, 4;
	add.s64 	%rd20, %rd2, %rd19;
	ld.global.f32 	%f90, [%rd20];
	mul.wide.u32 	%rd21, %r36, 4;
	add.s64 	%rd22, %rd1, %rd21;
	ld.global.f32 	%f91, [%rd22];
	fma.rn.f32 	%f92, %f90, %f91, %f111;
	ld.global.f32 	%f93, [%rd20+4];
	ld.global.f32 	%f94, [%rd22+4];
	fma.rn.f32 	%f95, %f93, %f94, %f92;
	ld.global.f32 	%f96, [%rd20+8];
	ld.global.f32 	%f97, [%rd22+8];
	fma.rn.f32 	%f98, %f96, %f97, %f95;
	ld.global.f32 	%f99, [%rd20+12];
	ld.global.f32 	%f100, [%rd22+12];
	fma.rn.f32 	%f111, %f99, %f100, %f98;
	add.s32 	%r36, %r36, 4;
$L__BB0_11:
	setp.eq.s32 	%p9, %r14, 0;
	@%p9 bra 	$L__BB0_14;
	mul.wide.u32 	%rd23, %r36, 4;
	add.s64 	%rd30, %rd1, %rd23;
	add.s32 	%r39, %r36, %r2;
	neg.s32 	%r38, %r14;
$L__BB0_13:
	.pragma "nounroll";
	mul.wide.s32 	%rd24, %r39, 4;
	add.s64 	%rd25, %rd2, %rd24;
	ld.global.f32 	%f101, [%rd25];
	ld.global.f32 	%f102, [%rd30];
	fma.rn.f32 	%f111, %f101, %f102, %f111;
	add.s64 	%rd30, %rd30, 4;
	add.s32 	%r39, %r39, 1;
	add.s32 	%r38, %r38, 1;
	setp.ne.s32 	%p10, %r38, 0;
	@%p10 bra 	$L__BB0_13;
$L__BB0_14:
	mad.lo.s32 	%r32, %r23, %r1, %r24;
	cvta.to.global.u64 	%rd26, %rd10;
	mul.wide.s32 	%rd27, %r32, 4;
	add.s64 	%rd28, %rd26, %rd27;
	st.global.f32 	[%rd28], %f111;
$L__BB0_15:
	ret;

}


// ===== COMPILED SASS (sm_100) =====

	.target	sm_100

	.elftype	@"ET_EXEC"


//--------------------- .note.nv.tkinfo           --------------------------
	.section	.note.nv.tkinfo,"",@"SHT_NOTE"
	.sectionflags	@"SHF_NOTE_NV_TKINFO"
	.tkinfo
        /*0018*/ 	.word	0x00000002
        /*0030*/ 	.string	""
        /*0030*/ 	.string	"ptxas"
        /*0030*/ 	.string	"Cuda compilation tools, release 13.0, V13.0.88"
        /*0030*/ 	.string	"Build cuda_13.0.r13.0/compiler.36424714_0"
        /*0030*/ 	.string	"-arch sm_100 -m 64 "



//--------------------- .note.nv.cuinfo           --------------------------
	.section	.note.nv.cuinfo,"",@"SHT_NOTE"
	.sectionflags	@"SHF_NOTE_NV_CUINFO"
        /*0018*/ 	.short	0x0002
        /*001a*/ 	.short	0x0064
        /*001c*/ 	.short	0x0082
	.zero		2


//--------------------- .nv.info                  --------------------------
	.section	.nv.info,"",@"SHT_CUDA_INFO"
	.align	4


	//----- nvinfo : EIATTR_REGCOUNT
	.align		4
        /*0000*/ 	.byte	0x04, 0x2f
        /*0002*/ 	.short	(.L_1 - .L_0)
	.align		4
.L_0:
        /*0004*/ 	.word	index@(_Z28matrix_multiplication_kernelPfS_iiS_)
        /*0008*/ 	.word	0x0000001f


	//----- nvinfo : EIATTR_FRAME_SIZE
	.align		4
.L_1:
        /*000c*/ 	.byte	0x04, 0x11
        /*000e*/ 	.short	(.L_3 - .L_2)
	.align		4
.L_2:
        /*0010*/ 	.word	index@(_Z28matrix_multiplication_kernelPfS_iiS_)
        /*0014*/ 	.word	0x00000000


	//----- nvinfo : EIATTR_MIN_STACK_SIZE
	.align		4
.L_3:
        /*0018*/ 	.byte	0x04, 0x12
        /*001a*/ 	.short	(.L_5 - .L_4)
	.align		4
.L_4:
        /*001c*/ 	.word	index@(_Z28matrix_multiplication_kernelPfS_iiS_)
        /*0020*/ 	.word	0x00000000
.L_5:


//--------------------- .nv.compat                --------------------------
	.section	.nv.compat,"",@"SHT_CUDA_COMPAT_INFO"
	.align	4
        /*0000*/ 	.byte	0x02, 0x09, 0x00, 0x00, 0x02, 0x02, 0x01, 0x00, 0x02, 0x05, 0x05, 0x00, 0x03, 0x07, 0x01, 0x01
        /*0010*/ 	.byte	0x02, 0x03, 0x00, 0x00, 0x02, 0x06, 0x01, 0x00, 0x04, 0x0b, 0x08, 0x00, 0x09, 0x00, 0x00, 0x00
        /*0020*/ 	.byte	0x00, 0x00, 0x00, 0x00


//--------------------- .nv.info._Z28matrix_multiplication_kernelPfS_iiS_ --------------------------
	.section	.nv.info._Z28matrix_multiplication_kernelPfS_iiS_,"",@"SHT_CUDA_INFO"
	.sectionflags	@""
	.align	4


	//----- nvinfo : EIATTR_CUDA_API_VERSION
	.align		4
        /*0000*/ 	.byte	0x04, 0x37
        /*0002*/ 	.short	(.L_7 - .L_6)
.L_6:
        /*0004*/ 	.word	0x00000082


	//----- nvinfo : EIATTR_KPARAM_INFO
	.align		4
.L_7:
        /*0008*/ 	.byte	0x04, 0x17
        /*000a*/ 	.short	(.L_9 - .L_8)
.L_8:
        /*000c*/ 	.word	0x00000000
        /*0010*/ 	.short	0x0004
        /*0012*/ 	.short	0x0018
        /*0014*/ 	.byte	0x00, 0xf5, 0x21, 0x00


	//----- nvinfo : EIATTR_KPARAM_INFO
	.align		4
.L_9:
        /*0018*/ 	.byte	0x04, 0x17
        /*001a*/ 	.short	(.L_11 - .L_10)
.L_10:
        /*001c*/ 	.word	0x00000000
        /*0020*/ 	.short	0x0003
        /*0022*/ 	.short	0x0014
        /*0024*/ 	.byte	0x00, 0xf0, 0x11, 0x00


	//----- nvinfo : EIATTR_KPARAM_INFO
	.align		4
.L_11:
        /*0028*/ 	.byte	0x04, 0x17
        /*002a*/ 	.short	(.L_13 - .L_12)
.L_12:
        /*002c*/ 	.word	0x00000000
        /*0030*/ 	.short	0x0002
        /*0032*/ 	.short	0x0010
        /*0034*/ 	.byte	0x00, 0xf0, 0x11, 0x00


	//----- nvinfo : EIATTR_KPARAM_INFO
	.align		4
.L_13:
        /*0038*/ 	.byte	0x04, 0x17
        /*003a*/ 	.short	(.L_15 - .L_14)
.L_14:
        /*003c*/ 	.word	0x00000000
        /*0040*/ 	.short	0x0001
        /*0042*/ 	.short	0x0008
        /*0044*/ 	.byte	0x00, 0xf5, 0x21, 0x00


	//----- nvinfo : EIATTR_KPARAM_INFO
	.align		4
.L_15:
        /*0048*/ 	.byte	0x04, 0x17
        /*004a*/ 	.short	(.L_17 - .L_16)
.L_16:
        /*004c*/ 	.word	0x00000000
        /*0050*/ 	.short	0x0000
        /*0052*/ 	.short	0x0000
        /*0054*/ 	.byte	0x00, 0xf5, 0x21, 0x00


	//----- nvinfo : EIATTR_SPARSE_MMA_MASK
	.align		4
.L_17:
        /*0058*/ 	.byte	0x03, 0x50
        /*005a*/ 	.short	0x0000


	//----- nvinfo : EIATTR_MAXREG_COUNT
	.align		4
        /*005c*/ 	.byte	0x03, 0x1b
        /*005e*/ 	.short	0x00ff


	//----- nvinfo : EIATTR_MERCURY_ISA_VERSION
	.align		4
        /*0060*/ 	.byte	0x03, 0x5f
        /*0062*/ 	.short	0x0101


	//----- nvinfo : EIATTR_VRC_CTA_INIT_COUNT
	.align		4
        /*0064*/ 	.byte	0x02, 0x4a
	.zero		1
	.zero		1


	//----- nvinfo : EIATTR_EXIT_INSTR_OFFSETS
	.align		4
        /*0068*/ 	.byte	0x04, 0x1c
        /*006a*/ 	.short	(.L_19 - .L_18)


	//   ....[0]....
.L_18:
        /*006c*/ 	.word	0x00000080


	//   ....[1]....
        /*0070*/ 	.word	0x00000a80


	//----- nvinfo : EIATTR_CBANK_PARAM_SIZE
	.align		4
.L_19:
        /*0074*/ 	.byte	0x03, 0x19
        /*0076*/ 	.short	0x0020


	//----- nvinfo : EIATTR_PARAM_CBANK
	.align		4
        /*0078*/ 	.byte	0x04, 0x0a
        /*007a*/ 	.short	(.L_21 - .L_20)
	.align		4
.L_20:
        /*007c*/ 	.word	index@(.nv.constant0._Z28matrix_multiplication_kernelPfS_iiS_)
        /*0080*/ 	.short	0x0380
        /*0082*/ 	.short	0x0020


	//----- nvinfo : EIATTR_SW_WAR
	.align		4
.L_21:
        /*0084*/ 	.byte	0x04, 0x36
        /*0086*/ 	.short	(.L_23 - .L_22)
.L_22:
        /*0088*/ 	.word	0x00000008
.L_23:


//--------------------- .nv.callgraph             --------------------------
	.section	.nv.callgraph,"",@"SHT_CUDA_CALLGRAPH"
	.align	4
	.sectionentsize	8
	.align		4
        /*0000*/ 	.word	0x00000000
	.align		4
        /*0004*/ 	.word	0xffffffff
	.align		4
        /*0008*/ 	.word	0x00000000
	.align		4
        /*000c*/ 	.word	0xfffffffe
	.align		4
        /*0010*/ 	.word	0x00000000
	.align		4
        /*0014*/ 	.word	0xfffffffd
	.align		4
        /*0018*/ 	.word	0x00000000
	.align		4
        /*001c*/ 	.word	0xfffffffc


//--------------------- .text._Z28matrix_multiplication_kernelPfS_iiS_ --------------------------
	.section	.text._Z28matrix_multiplication_kernelPfS_iiS_,"ax",@progbits
	.align	128
        .global         _Z28matrix_multiplication_kernelPfS_iiS_
        .type           _Z28matrix_multiplication_kernelPfS_iiS_,@function
        .size           _Z28matrix_multiplication_kernelPfS_iiS_,(.L_x_7 - _Z28matrix_multiplication_kernelPfS_iiS_)
        .other          _Z28matrix_multiplication_kernelPfS_iiS_,@"STO_CUDA_ENTRY STV_DEFAULT"
_Z28matrix_multiplication_kernelPfS_iiS_:
.text._Z28matrix_multiplication_kernelPfS_iiS_:
[----:B------:R-:W-:Y:S01]  /*0000*/  LDC R1, c[0x0][0x37c] ;  /* 0x0000df00ff017b82 */ /* 0x000fe20000000800 */
[----:B------:R-:W0:Y:S07]  /*0010*/  S2R R0, SR_TID.X ;  /* 0x0000000000007919 */ /* 0x000e2e0000002100 */
[----:B------:R-:W0:Y:S08]  /*0020*/  S2UR UR4, SR_CTAID.X ;  /* 0x00000000000479c3 */ /* 0x000e300000002500 */
[----:B------:R-:W0:Y:S08]  /*0030*/  LDC R9, c[0x0][0x360] ;  /* 0x0000d800ff097b82 */ /* 0x000e300000000800 */
[----:B------:R-:W1:Y:S01]  /*0040*/  LDC.64 R2, c[0x0][0x390] ;  /* 0x0000e400ff027b82 */ /* 0x000e620000000a00 */
[----:B0-----:R-:W-:Y:S01]  /*0050*/  IMAD R9, R9, UR4, R0 ;  /* 0x0000000409097c24 */ /* 0x001fe2000f8e0200 */
[----:B-1----:R-:W-:-:S04]  /*0060*/  VIMNMX R0, PT, PT, R2, R3, PT ;  /* 0x0000000302007248 */ /* 0x002fc80003fe0100 */
[----:B------:R-:W-:-:S13]  /*0070*/  ISETP.GT.AND P0, PT, R0, R9, PT ;  /* 0x000000090000720c */ /* 0x000fda0003f04270 */
[----:B------:R-:W-:Y:S05]  /*0080*/  @!P0 EXIT ;  /* 0x000000000000894d */ /* 0x000fea0003800000 */
[----:B------:R-:W-:Y:S01]  /*0090*/  ISETP.GE.AND P0, PT, R3, 0x1, PT ;  /* 0x000000010300780c */ /* 0x000fe20003f06270 */
[----:B------:R-:W0:Y:S01]  /*00a0*/  LDCU.64 UR12, c[0x0][0x358] ;  /* 0x00006b00ff0c77ac */ /* 0x000e220008000a00 */
[----:B------:R-:W-:-:S11]  /*00b0*/  HFMA2 R12, -RZ, RZ, 0, 0 ;  /* 0x00000000ff0c7431 */ /* 0x000fd600000001ff */
[----:B------:R-:W-:Y:S05]  /*00c0*/  @!P0 BRA `(.L_x_0) ;  /* 0x00000008005c8947 */ /* 0x000fea0003800000 */
[----:B------:R-:W-:Y:S01]  /*00d0*/  ISETP.GE.U32.AND P1, PT, R3, 0x10, PT ;  /* 0x000000100300780c */ /* 0x000fe20003f26070 */
[----:B------:R-:W-:Y:S01]  /*00e0*/  IMAD R0, R9, R2, RZ ;  /* 0x0000000209007224 */ /* 0x000fe200078e02ff */
[----:B------:R-:W-:Y:S02]  /*00f0*/  LOP3.LUT R24, R3, 0xf, RZ, 0xc0, !PT ;  /* 0x0000000f03187812 */ /* 0x000fe400078ec0ff */
[----:B------:R-:W-:Y:S02]  /*0100*/  MOV R12, RZ ;  /* 0x000000ff000c7202 */ /* 0x000fe40000000f00 */
[----:B------:R-:W-:Y:S02]  /*0110*/  ISETP.NE.AND P0, PT, R24, RZ, PT ;  /* 0x000000ff1800720c */ /* 0x000fe40003f05270 */
[----:B------:R-:W-:-:S05]  /*0120*/  MOV R11, RZ ;  /* 0x000000ff000b7202 */ /* 0x000fca0000000f00 */
[----:B------:R-:W-:Y:S06]  /*0130*/  @!P1 BRA `(.L_x_1) ;  /* 0x0000000400109947 */ /* 0x000fec0003800000 */
[----:B------:R-:W1:Y:S01]  /*0140*/  LDCU.128 UR8, c[0x0][0x380] ;  /* 0x00007000ff0877ac */ /* 0x000e620008000c00 */
[----:B------:R-:W-:Y:S02]  /*0150*/  LOP3.LUT R11, R3, 0x7ffffff0, RZ, 0xc0, !PT ;  /* 0x7ffffff0030b7812 */ /* 0x000fe400078ec0ff */
[----:B------:R-:W-:Y:S02]  /*0160*/  MOV R12, RZ ;  /* 0x000000ff000c7202 */ /* 0x000fe40000000f00 */
[----:B------:R-:W-:Y:S02]  /*0170*/  MOV R8, R0 ;  /* 0x0000000000087202 */ /* 0x000fe40000000f00 */
[----:B------:R-:W-:Y:S01]  /*0180*/  IADD3 R10, PT, PT, -R11, RZ, RZ ;  /* 0x000000ff0b0a7210 */ /* 0x000fe20007ffe1ff */
[----:B-1----:R-:W-:Y:S02]  /*0190*/  UIADD3 UR4, UP1, UPT, UR10, 0x20, URZ ;  /* 0x000000200a047890 */ /* 0x002fe4000ff3e0ff */
[----:B------:R-:W-:-:S02]  /*01a0*/  UIADD3 UR6, UP0, UPT, UR8, 0x20, URZ ;  /* 0x0000002008067890 */ /* 0x000fc4000ff1e0ff */
[----:B------:R-:W-:Y:S02]  /*01b0*/  UIADD3.X UR5, UPT, UPT, URZ, UR11, URZ, UP1, !UPT ;  /* 0x0000000bff057290 */ /* 0x000fe40008ffe4ff */
[----:B------:R-:W-:Y:S01]  /*01c0*/  MOV R4, UR4 ;  /* 0x0000000400047c02 */ /* 0x000fe20008000f00 */
[----:B------:R-:W-:-:S03]  /*01d0*/  UIADD3.X UR7, UPT, UPT, URZ, UR9, URZ, UP0, !UPT ;  /* 0x00000009ff077290 */ /* 0x000fc600087fe4ff */
[----:B------:R-:W-:-:S09]  /*01e0*/  MOV R5, UR5 ;  /* 0x0000000500057c02 */ /* 0x000fd20008000f00 */
.L_x_2:
[----:B------:R-:W-:Y:S01]  /*01f0*/  MOV R6, UR6 ;  /* 0x0000000600067c02 */ /* 0x000fe20008000f00 */
[----:B0-----:R-:W2:Y:S01]  /*0200*/  LDG.E R18, desc[UR12][R4.64+-0x20] ;  /* 0xffffe00c04127981 */ /* 0x001ea2000c1e1900 */
[----:B------:R-:W-:-:S03]  /*0210*/  MOV R7, UR7 ;  /* 0x0000000700077c02 */ /* 0x000fc60008000f00 */
[----:B------:R-:W3:Y:S01]  /*0220*/  LDG.E R25, desc[UR12][R4.64+-0x1c] ;  /* 0xffffe40c04197981 */ /* 0x000ee2000c1e1900 */
[----:B------:R-:W-:-:S03]  /*0230*/  IMAD.WIDE R6, R8, 0x4, R6 ;  /* 0x0000000408067825 */ /* 0x000fc600078e0206 */
[----:B------:R-:W4:Y:S04]  /*0240*/  LDG.E R14, desc[UR12][R4.64+-0x18] ;  /* 0xffffe80c040e7981 */ /* 0x000f28000c1e1900 */
[----:B------:R-:W2:Y:S04]  /*0250*/  LDG.E R13, desc[UR12][R6.64+-0x20] ;  /* 0xffffe00c060d7981 */ /* 0x000ea8000c1e1900 */
[----:B------:R-:W3:Y:S04]  /*0260*/  LDG.E R26, desc[UR12][R6.64+-0x1c] ;  /* 0xffffe40c061a7981 */ /* 0x000ee8000c1e1900 */
[----:B------:R-:W4:Y:S04]  /*0270*/  LDG.E R15, desc[UR12][R6.64+-0x18] ;  /* 0xffffe80c060f7981 */ /* 0x000f28000c1e1900 */
[----:B------:R-:W5:Y:S04]  /*0280*/  LDG.E R17, desc[UR12][R4.64+-0x14] ;  /* 0xffffec0c04117981 */ /* 0x000f68000c1e1900 */
[----:B------:R-:W5:Y:S04]  /*0290*/  LDG.E R16, desc[UR12][R6.64+-0x14] ;  /* 0xffffec0c06107981 */ /* 0x000f68000c1e1900 */
[----:B------:R-:W5:Y:S04]  /*02a0*/  LDG.E R22, desc[UR12][R4.64+-0x10] ;  /* 0xfffff00c04167981 */ /* 0x000f68000c1e1900 */
[----:B------:R-:W5:Y:S04]  /*02b0*/  LDG.E R23, desc[UR12][R6.64+-0x10] ;  /* 0xfffff00c06177981 */ /* 0x000f68000c1e1900 */
[----:B------:R-:W5:Y:S04]  /*02c0*/  LDG.E R20, desc[UR12][R4.64+-0xc] ;  /* 0xfffff40c04147981 */ /* 0x000f68000c1e1900 */
[----:B------:R-:W5:Y:S04]  /*02d0*/  LDG.E R21, desc[UR12][R6.64+-0xc] ;  /* 0xfffff40c06157981 */ /* 0x000f68000c1e1900 */
[----:B------:R-:W5:Y:S01]  /*02e0*/  LDG.E R19, desc[UR12][R6.64+-0x8] ;  /* 0xfffff80c06137981 */ /* 0x000f62000c1e1900 */
[----:B--2---:R-:W-:-:S03]  /*02f0*/  FFMA R13, R13, R18, R12 ;  /* 0x000000120d0d7223 */ /* 0x004fc6000000000c */
[----:B------:R-:W2:Y:S01]  /*0300*/  LDG.E R18, desc[UR12][R4.64+-0x8] ;  /* 0xfffff80c04127981 */ /* 0x000ea2000c1e1900 */
[----:B---3--:R-:W-:-:S03]  /*0310*/  FFMA R26, R26, R25, R13 ;  /* 0x000000191a1a7223 */ /* 0x008fc6000000000d */
[----:B------:R-:W3:Y:S04]  /*0320*/  LDG.E R12, desc[UR12][R4.64+-0x4] ;  /* 0xfffffc0c040c7981 */ /* 0x000ee8000c1e1900 */
[----:B------:R-:W3:Y:S01]  /*0330*/  LDG.E R13, desc[UR12][R6.64+-0x4] ;  /* 0xfffffc0c060d7981 */ /* 0x000ee2000c1e1900 */
[----:B----4-:R-:W-:-:S03]  /*0340*/  FFMA R25, R15, R14, R26 ;  /* 0x0000000e0f197223 */ /* 0x010fc6000000001a */
[----:B------:R-:W4:Y:S04]  /*0350*/  LDG.E R14, desc[UR12][R4.64] ;  /* 0x0000000c040e7981 */ /* 0x000f28000c1e1900 */
[----:B------:R-:W4:Y:S01]  /*0360*/  LDG.E R15, desc[UR12][R6.64] ;  /* 0x0000000c060f7981 */ /* 0x000f22000c1e1900 */
[----:B-----5:R-:W-:-:S03]  /*0370*/  FFMA R26, R16, R17, R25 ;  /* 0x00000011101a7223 */ /* 0x020fc60000000019 */
[----:B------:R-:W5:Y:S04]  /*0380*/  LDG.E R16, desc[UR12][R4.64+0x4] ;  /* 0x0000040c04107981 */ /* 0x000f68000c1e1900 */
[----:B------:R-:W5:Y:S01]  /*0390*/  LDG.E R17, desc[UR12][R6.64+0x4] ;  /* 0x0000040c06117981 */ /* 0x000f62000c1e1900 */
[----:B------:R-:W-:-:S03]  /*03a0*/  FFMA R26, R23, R22, R26 ;  /* 0x00000016171a7223 */ /* 0x000fc6000000001a */
[----:B------:R-:W5:Y:S04]  /*03b0*/  LDG.E R22, desc[UR12][R4.64+0x8] ;  /* 0x0000080c04167981 */ /* 0x000f68000c1e1900 */
[----:B------:R-:W5:Y:S01]  /*03c0*/  LDG.E R23, desc[UR12][R6.64+0x8] ;  /* 0x0000080c06177981 */ /* 0x000f62000c1e1900 */
[----:B------:R-:W-:-:S03]  /*03d0*/  FFMA R26, R21, R20, R26 ;  /* 0x00000014151a7223 */ /* 0x000fc6000000001a */
[----:B------:R-:W5:Y:S04]  /*03e0*/  LDG.E R21, desc[UR12][R4.64+0xc] ;  /* 0x00000c0c04157981 */ /* 0x000f68000c1e1900 */
[----:B------:R-:W5:Y:S04]  /*03f0*/  LDG.E R20, desc[UR12][R6.64+0xc] ;  /* 0x00000c0c06147981 */ /* 0x000f68000c1e1900 */
[----:B------:R-:W5:Y:S01]  /*0400*/  LDG.E R25, desc[UR12][R6.64+0x1c] ;  /* 0x00001c0c06197981 */ /* 0x000f62000c1e1900 */
[----:B--2---:R-:W-:-:S03]  /*0410*/  FFMA R26, R19, R18, R26 ;  /* 0x00000012131a7223 */ /* 0x004fc6000000001a */
[----:B------:R-:W2:Y:S04]  /*0420*/  LDG.E R19, desc[UR12][R4.64+0x10] ;  /* 0x0000100c04137981 */ /* 0x000ea8000c1e1900 */
[----:B------:R-:W2:Y:S01]  /*0430*/  LDG.E R18, desc[UR12][R6.64+0x10] ;  /* 0x0000100c06127981 */ /* 0x000ea2000c1e1900 */
[----:B---3--:R-:W-:-:S03]  /*0440*/  FFMA R26, R13, R12, R26 ;  /* 0x0000000c0d1a7223 */ /* 0x008fc6000000001a */
[----:B------:R-:W3:Y:S04]  /*0450*/  LDG.E R13, desc[UR12][R4.64+0x14] ;  /* 0x0000140c040d7981 */ /* 0x000ee8000c1e1900 */
[----:B------:R-:W3:Y:S01]  /*0460*/  LDG.E R12, desc[UR12][R6.64+0x14] ;  /* 0x0000140c060c7981 */ /* 0x000ee2000c1e1900 */
[----:B----4-:R-:W-:-:S03]  /*0470*/  FFMA R28, R15, R14, R26 ;  /* 0x0000000e0f1c7223 */ /* 0x010fc6000000001a */
[----:B------:R-:W4:Y:S04]  /*0480*/  LDG.E R14, desc[UR12][R4.64+0x18] ;  /* 0x0000180c040e7981 */ /* 0x000f28000c1e1900 */
[----:B------:R-:W4:Y:S04]  /*0490*/  LDG.E R15, desc[UR12][R6.64+0x18] ;  /* 0x0000180c060f7981 */ /* 0x000f28000c1e1900 */
[----:B------:R0:W4:Y:S01]  /*04a0*/  LDG.E R26, desc[UR12][R4.64+0x1c] ;  /* 0x00001c0c041a7981 */ /* 0x000122000c1e1900 */
[----:B-----5:R-:W-:Y:S01]  /*04b0*/  FFMA R16, R17, R16, R28 ;  /* 0x0000001011107223 */ /* 0x020fe2000000001c */
[----:B------:R-:W-:-:S03]  /*04c0*/  IADD3 R10, PT, PT, R10, 0x10, RZ ;  /* 0x000000100a0a7810 */ /* 0x000fc60007ffe0ff */
[----:B------:R-:W-:Y:S01]  /*04d0*/  FFMA R23, R23, R22, R16 ;  /* 0x0000001617177223 */ /* 0x000fe20000000010 */
[----:B------:R-:W-:-:S03]  /*04e0*/  ISETP.NE.AND P1, PT, R10, RZ, PT ;  /* 0x000000ff0a00720c */ /* 0x000fc60003f25270 */
[----:B------:R-:W-:Y:S01]  /*04f0*/  FFMA R21, R20, R21, R23 ;  /* 0x0000001514157223 */ /* 0x000fe20000000017 */
[----:B0-----:R-:W-:Y:S02]  /*0500*/  IADD3 R4, P2, PT, R4, 0x40, RZ ;  /* 0x0000004004047810 */ /* 0x001fe40007f5e0ff */
[----:B------:R-:W-:Y:S02]  /*0510*/  IADD3 R8, PT, PT, R8, 0x10, RZ ;  /* 0x0000001008087810 */ /* 0x000fe40007ffe0ff */
[----:B------:R-:W-:Y:S01]  /*0520*/  IADD3.X R5, PT, PT, RZ, R5, RZ, P2, !PT ;  /* 0x00000005ff057210 */ /* 0x000fe200017fe4ff */
[----:B--2---:R-:W-:-:S04]  /*0530*/  FFMA R19, R18, R19, R21 ;  /* 0x0000001312137223 */ /* 0x004fc80000000015 */
[----:B---3--:R-:W-:-:S04]  /*0540*/  FFMA R12, R12, R13, R19 ;  /* 0x0000000d0c0c7223 */ /* 0x008fc80000000013 */
[----:B----4-:R-:W-:-:S04]  /*0550*/  FFMA R12, R15, R14, R12 ;  /* 0x0000000e0f0c7223 */ /* 0x010fc8000000000c */
[----:B------:R-:W-:Y:S01]  /*0560*/  FFMA R12, R25, R26, R12 ;  /* 0x0000001a190c7223 */ /* 0x000fe2000000000c */
[----:B------:R-:W-:Y:S06]  /*0570*/  @P1 BRA `(.L_x_2) ;  /* 0xfffffffc001c1947 */ /* 0x000fec000383ffff */
.L_x_1:
[----:B------:R-:W-:Y:S05]  /*0580*/  @!P0 BRA `(.L_x_0) ;  /* 0x00000004002c8947 */ /* 0x000fea0003800000 */
[----:B------:R-:W-:Y:S02]  /*0590*/  ISETP.GE.U32.AND P0, PT, R24, 0x8, PT ;  /* 0x000000081800780c */ /* 0x000fe40003f06070 */
[----:B------:R-:W-:-:S04]  /*05a0*/  LOP3.LUT R20, R3, 0x7, RZ, 0xc0, !PT ;  /* 0x0000000703147812 */ /* 0x000fc800078ec0ff */
[----:B------:R-:W-:-:S07]  /*05b0*/  ISETP.NE.AND P1, PT, R20, RZ, PT ;  /* 0x000000ff1400720c */ /* 0x000fce0003f25270 */
[----:B------:R-:W-:Y:S06]  /*05c0*/  @!P0 BRA `(.L_x_3) ;  /* 0x0000000000788947 */ /* 0x000fec0003800000 */
[----:B------:R-:W1:Y:S01]  /*05d0*/  LDC.64 R6, c[0x0][0x380] ;  /* 0x0000e000ff067b82 */ /* 0x000e620000000a00 */
[----:B------:R-:W-:-:S07]  /*05e0*/  IADD3 R13, PT, PT, R0, R11, RZ ;  /* 0x0000000b000d7210 */ /* 0x000fce0007ffe0ff */
[----:B------:R-:W2:Y:S01]  /*05f0*/  LDC.64 R4, c[0x0][0x388] ;  /* 0x0000e200ff047b82 */ /* 0x000ea20000000a00 */
[----:B-1----:R-:W-:-:S05]  /*0600*/  IMAD.WIDE R6, R13, 0x4, R6 ;  /* 0x000000040d067825 */ /* 0x002fca00078e0206 */
[----:B0-----:R-:W3:Y:S01]  /*0610*/  LDG.E R23, desc[UR12][R6.64] ;  /* 0x0000000c06177981 */ /* 0x001ee2000c1e1900 */
[----:B--2---:R-:W-:-:S03]  /*0620*/  IMAD.WIDE.U32 R4, R11, 0x4, R4 ;  /* 0x000000040b047825 */ /* 0x004fc600078e0004 */
[----:B------:R-:W2:Y:S04]  /*0630*/  LDG.E R25, desc[UR12][R6.64+0x4] ;  /* 0x0000040c06197981 */ /* 0x000ea8000c1e1900 */
[----:B------:R-:W3:Y:S04]  /*0640*/  LDG.E R22, desc[UR12][R4.64] ;  /* 0x0000000c04167981 */ /* 0x000ee8000c1e1900 */
[----:B------:R-:W2:Y:S04]  /*0650*/  LDG.E R24, desc[UR12][R4.64+0x4] ;  /* 0x0000040c04187981 */ /* 0x000ea8000c1e1900 */
[----:B------:R-:W4:Y:S04]  /*0660*/  LDG.E R27, desc[UR12][R6.64+0x8] ;  /* 0x0000080c061b7981 */ /* 0x000f28000c1e1900 */
[----:B------:R-:W4:Y:S04]  /*0670*/  LDG.E R26, desc[UR12][R4.64+0x8] ;  /* 0x0000080c041a7981 */ /* 0x000f28000c1e1900 */
[----:B------:R-:W5:Y:S04]  /*0680*/  LDG.E R16, desc[UR12][R6.64+0xc] ;  /* 0x00000c0c06107981 */ /* 0x000f68000c1e1900 */
        /* <DEDUP_REMOVED lines=8> */
[----:B------:R-:W5:Y:S01]  /*0710*/  LDG.E R21, desc[UR12][R4.64+0x1c] ;  /* 0x00001c0c04157981 */ /* 0x000f62000c1e1900 */
[----:B------:R-:W-:Y:S01]  /*0720*/  IADD3 R11, PT, PT, R11, 0x8, RZ ;  /* 0x000000080b0b7810 */ /* 0x000fe20007ffe0ff */
[----:B---3--:R-:W-:-:S04]  /*0730*/  FFMA R22, R23, R22, R12 ;  /* 0x0000001617167223 */ /* 0x008fc8000000000c */
[----:B--2---:R-:W-:-:S04]  /*0740*/  FFMA R22, R25, R24, R22 ;  /* 0x0000001819167223 */ /* 0x004fc80000000016 */
[----:B----4-:R-:W-:-:S04]  /*0750*/  FFMA R27, R27, R26, R22 ;  /* 0x0000001a1b1b7223 */ /* 0x010fc80000000016 */
[----:B-----5:R-:W-:-:S04]  /*0760*/  FFMA R19, R16, R19, R27 ;  /* 0x0000001310137223 */ /* 0x020fc8000000001b */
[----:B------:R-:W-:-:S04]  /*0770*/  FFMA R17, R14, R17, R19 ;  /* 0x000000110e117223 */ /* 0x000fc80000000013 */
[----:B------:R-:W-:-:S04]  /*0780*/  FFMA R15, R10, R15, R17 ;  /* 0x0000000f0a0f7223 */ /* 0x000fc80000000011 */
[----:B------:R-:W-:-:S04]  /*0790*/  FFMA R13, R8, R13, R15 ;  /* 0x0000000d080d7223 */ /* 0x000fc8000000000f */
[----:B------:R-:W-:-:S07]  /*07a0*/  FFMA R12, R18, R21, R13 ;  /* 0x00000015120c7223 */ /* 0x000fce000000000d */
.L_x_3:
        /* <DEDUP_REMOVED lines=17> */
[----:B------:R-:W5:Y:S01]  /*08c0*/  LDG.E R19, desc[UR12][R14.64+0xc] ;  /* 0x00000c0c0e137981 */ /* 0x000f62000c1e1900 */
[----:B------:R-:W-:Y:S01]  /*08d0*/  IADD3 R11, PT, PT, R11, 0x4, RZ ;  /* 0x000000040b0b7810 */ /* 0x000fe20007ffe0ff */
[----:B---3--:R-:W-:-:S04]  /*08e0*/  FFMA R7, R7, R8, R12 ;  /* 0x0000000807077223 */ /* 0x008fc8000000000c */
[----:B--2---:R-:W-:-:S04]  /*08f0*/  FFMA R7, R10, R13, R7 ;  /* 0x0000000d0a077223 */ /* 0x004fc80000000007 */
[----:B----4-:R-:W-:-:S04]  /*0900*/  FFMA R7, R16, R17, R7 ;  /* 0x0000001110077223 */ /* 0x010fc80000000007 */
[----:B-----5:R-:W-:-:S07]  /*0910*/  FFMA R12, R18, R19, R7 ;  /* 0x00000013120c7223 */ /* 0x020fce0000000007 */
.L_x_4:
[----:B------:R-:W-:Y:S05]  /*0920*/  @!P1 BRA `(.L_x_0) ;  /* 0x0000000000449947 */ /* 0x000fea0003800000 */
[----:B------:R-:W1:Y:S01]  /*0930*/  LDC.64 R14, c[0x0][0x388] ;  /* 0x0000e200ff0e7b82 */ /* 0x000e620000000a00 */
[----:B------:R-:W-:Y:S02]  /*0940*/  IADD3 R13, PT, PT, R0, R11, RZ ;  /* 0x0000000b000d7210 */ /* 0x000fe40007ffe0ff */
[----:B------:R-:W-:-:S05]  /*0950*/  IADD3 R0, PT, PT, -R6, RZ, RZ ;  /* 0x000000ff06007210 */ /* 0x000fca0007ffe1ff */
[----:B------:R-:W2:Y:S01]  /*0960*/  LDC.64 R4, c[0x0][0x380] ;  /* 0x0000e000ff047b82 */ /* 0x000ea20000000a00 */
[----:B-1----:R-:W-:-:S07]  /*0970*/  IMAD.WIDE.U32 R14, R11, 0x4, R14 ;  /* 0x000000040b0e7825 */ /* 0x002fce00078e000e */
.L_x_5:
[----:B--2---:R-:W-:Y:S01]  /*0980*/  IMAD.WIDE R6, R13, 0x4, R4 ;  /* 0x000000040d067825 */ /* 0x004fe200078e0204 */
[----:B------:R-:W-:Y:S02]  /*0990*/  MOV R10, R14 ;  /* 0x0000000e000a7202 */ /* 0x000fe40000000f00 */
[----:B------:R-:W-:-:S03]  /*09a0*/  MOV R11, R15 ;  /* 0x0000000f000b7202 */ /* 0x000fc60000000f00 */
[----:B0-----:R-:W2:Y:S04]  /*09b0*/  LDG.E R7, desc[UR12][R6.64] ;  /* 0x0000000c06077981 */ /* 0x001ea8000c1e1900 */
[----:B------:R-:W2:Y:S01]  /*09c0*/  LDG.E R8, desc[UR12][R10.64] ;  /* 0x0000000c0a087981 */ /* 0x000ea2000c1e1900 */
[----:B------:R-:W-:Y:S02]  /*09d0*/  IADD3 R0, PT, PT, R0, 0x1, RZ ;  /* 0x0000000100007810 */ /* 0x000fe40007ffe0ff */
[----:B------:R-:W-:Y:S02]  /*09e0*/  IADD3 R14, P1, PT, R14, 0x4, RZ ;  /* 0x000000040e0e7810 */ /* 0x000fe40007f3e0ff */
[----:B------:R-:W-:Y:S02]  /*09f0*/  ISETP.NE.AND P0, PT, R0, RZ, PT ;  /* 0x000000ff0000720c */ /* 0x000fe40003f05270 */
[----:B------:R-:W-:-:S02]  /*0a00*/  IADD3 R13, PT, PT, R13, 0x1, RZ ;  /* 0x000000010d0d7810 */ /* 0x000fc40007ffe0ff */
[----:B------:R-:W-:Y:S01]  /*0a10*/  IADD3.X R15, PT, PT, RZ, R15, RZ, P1, !PT ;  /* 0x0000000fff0f7210 */ /* 0x000fe20000ffe4ff */
[----:B--2---:R-:W-:-:S08]  /*0a20*/  FFMA R12, R7, R8, R12 ;  /* 0x00000008070c7223 */ /* 0x004fd0000000000c */
[----:B------:R-:W-:Y:S05]  /*0a30*/  @P0 BRA `(.L_x_5) ;  /* 0xfffffffc00d00947 */ /* 0x000fea000383ffff */
.L_x_0:
[----:B------:R-:W1:Y:S01]  /*0a40*/  LDC.64 R4, c[0x0][0x398] ;  /* 0x0000e600ff047b82 */ /* 0x000e620000000a00 */
[----:B------:R-:W-:-:S04]  /*0a50*/  IMAD R3, R9, R2, R3 ;  /* 0x0000000209037224 */ /* 0x000fc800078e0203 */
[----:B-1----:R-:W-:-:S05]  /*0a60*/  IMAD.WIDE R2, R3, 0x4, R4 ;  /* 0x0000000403027825 */ /* 0x002fca00078e0204 */
[----:B0-----:R-:W-:Y:S01]  /*0a70*/  STG.E desc[UR12][R2.64], R12 ;  /* 0x0000000c02007986 */ /* 0x001fe2000c10190c */
[----:B------:R-:W-:Y:S05]  /*0a80*/  EXIT ;  /* 0x000000000000794d */ /* 0x000fea0003800000 */
.L_x_6:
[----:B------:R-:W-:-:S00]  /*0a90*/  BRA `(.L_x_6) ;  /* 0xfffffffc00fc7947 */ /* 0x000fc0000383ffff */
[----:B------:R-:W-:-:S00]  /*0aa0*/  NOP ;  /* 0x0000000000007918 */ /* 0x000fc00000000000 */
        /* <DEDUP_REMOVED lines=13> */
.L_x_7:


//--------------------- .nv.shared.reserved.0     --------------------------
	.section	.nv.shared.reserved.0,"aw",@nobits
	.weak		__nv_reservedSMEM_offset_0_alias
	.size		__nv_reservedSMEM_offset_0_alias, 0, 64
	.other		__nv_reservedSMEM_offset_0_alias,@"STO_CUDA_RESERVED_SHARED STV_DEFAULT"
__nv_reservedSMEM_offset_0_alias:
	.zero		0
	.zero		64


//--------------------- .nv.constant0._Z28matrix_multiplication_kernelPfS_iiS_ --------------------------
	.section	.nv.constant0._Z28matrix_multiplication_kernelPfS_iiS_,"a",@progbits
	.sectionflags	@""
	.align	4
.nv.constant0._Z28matrix_multiplication_kernelPfS_iiS_:
	.zero		928


//--------------------- SYMBOLS --------------------------

	.type		.nv.reservedSmem.offset0,@object
	.size		.nv.reservedSmem.offset0,0x4
